	.headerflags	@"EF_CUDA_TEXMODE_UNIFIED EF_CUDA_64BIT_ADDRESS EF_CUDA_ACCELERATORS EF_CUDA_SM90 EF_CUDA_VIRTUAL_SM(EF_CUDA_SM90)"
	.elftype	@"ET_EXEC"


//--------------------- .nv.info                  --------------------------
	.section	.nv.info,"",@"SHT_CUDA_INFO"
	.align	4


	//----- nvinfo : EIATTR_REGCOUNT
	.align		4
        /*0000*/ 	.byte	0x04, 0x2f
        /*0002*/ 	.short	(.L_3 - .L_2)
	.align		4
.L_2:
        /*0004*/ 	.word	index@(triton_poi_fused__native_batch_norm_legit_no_training_leaky_relu_18)
        /*0008*/ 	.word	0x00000022


	//----- nvinfo : EIATTR_MIN_STACK_SIZE
	.align		4
.L_3:
        /*000c*/ 	.byte	0x04, 0x12
        /*000e*/ 	.short	(.L_5 - .L_4)
	.align		4
.L_4:
        /*0010*/ 	.word	index@(triton_poi_fused__native_batch_norm_legit_no_training_leaky_relu_18)
        /*0014*/ 	.word	0x00000000


	//----- nvinfo : EIATTR_FRAME_SIZE
	.align		4
.L_5:
        /*0018*/ 	.byte	0x04, 0x11
        /*001a*/ 	.short	(.L_7 - .L_6)
	.align		4
.L_6:
        /*001c*/ 	.word	index@(triton_poi_fused__native_batch_norm_legit_no_training_leaky_relu_18)
        /*0020*/ 	.word	0x00000000


	//----- nvinfo : EIATTR_MIN_STACK_SIZE
	.align		4
.L_7:
        /*0024*/ 	.byte	0x04, 0x12
        /*0026*/ 	.short	(.L_9 - .L_8)
	.align		4
.L_8:
        /*0028*/ 	.word	index@(triton_poi_fused__native_batch_norm_legit_no_training_leaky_relu_18)
        /*002c*/ 	.word	0x00000000
.L_9:


//--------------------- .nv.info.triton_poi_fused__native_batch_norm_legit_no_training_leaky_relu_18 --------------------------
	.section	.nv.info.triton_poi_fused__native_batch_norm_legit_no_training_leaky_relu_18,"",@"SHT_CUDA_INFO"
	.sectionflags	@""
	.align	4


	//----- nvinfo : EIATTR_CUDA_API_VERSION
	.align		4
        /*0000*/ 	.byte	0x04, 0x37
        /*0002*/ 	.short	(.L_11 - .L_10)
.L_10:
        /*0004*/ 	.word	0x0000007c


	//----- nvinfo : EIATTR_KPARAM_INFO
	.align		4
.L_11:
        /*0008*/ 	.byte	0x04, 0x17
        /*000a*/ 	.short	(.L_13 - .L_12)
.L_12:
        /*000c*/ 	.word	0x00000000
        /*0010*/ 	.short	0x0007
        /*0012*/ 	.short	0x0034
        /*0014*/ 	.byte	0x00, 0xf0, 0x11, 0x00


	//----- nvinfo : EIATTR_KPARAM_INFO
	.align		4
.L_13:
        /*0018*/ 	.byte	0x04, 0x17
        /*001a*/ 	.short	(.L_15 - .L_14)
.L_14:
        /*001c*/ 	.word	0x00000000
        /*0020*/ 	.short	0x0006
        /*0022*/ 	.short	0x0030
        /*0024*/ 	.byte	0x00, 0xf0, 0x11, 0x00


	//----- nvinfo : EIATTR_KPARAM_INFO
	.align		4
.L_15:
        /*0028*/ 	.byte	0x04, 0x17
        /*002a*/ 	.short	(.L_17 - .L_16)
.L_16:
        /*002c*/ 	.word	0x00000000
        /*0030*/ 	.short	0x0005
        /*0032*/ 	.short	0x0028
        /*0034*/ 	.byte	0x00, 0xf4, 0x21, 0x00


	//----- nvinfo : EIATTR_KPARAM_INFO
	.align		4
.L_17:
        /*0038*/ 	.byte	0x04, 0x17
        /*003a*/ 	.short	(.L_19 - .L_18)
.L_18:
        /*003c*/ 	.word	0x00000000
        /*0040*/ 	.short	0x0004
        /*0042*/ 	.short	0x0020
        /*0044*/ 	.byte	0x00, 0xf4, 0x21, 0x00


	//----- nvinfo : EIATTR_KPARAM_INFO
	.align		4
.L_19:
        /*0048*/ 	.byte	0x04, 0x17
        /*004a*/ 	.short	(.L_21 - .L_20)
.L_20:
        /*004c*/ 	.word	0x00000000
        /*0050*/ 	.short	0x0003
        /*0052*/ 	.short	0x0018
        /*0054*/ 	.byte	0x00, 0xf4, 0x21, 0x00


	//----- nvinfo : EIATTR_KPARAM_INFO
	.align		4
.L_21:
        /*0058*/ 	.byte	0x04, 0x17
        /*005a*/ 	.short	(.L_23 - .L_22)
.L_22:
        /*005c*/ 	.word	0x00000000
        /*0060*/ 	.short	0x0002
        /*0062*/ 	.short	0x0010
        /*0064*/ 	.byte	0x00, 0xf4, 0x21, 0x00


	//----- nvinfo : EIATTR_KPARAM_INFO
	.align		4
.L_23:
        /*0068*/ 	.byte	0x04, 0x17
        /*006a*/ 	.short	(.L_25 - .L_24)
.L_24:
        /*006c*/ 	.word	0x00000000
        /*0070*/ 	.short	0x0001
        /*0072*/ 	.short	0x0008
        /*0074*/ 	.byte	0x00, 0xf4, 0x21, 0x00


	//----- nvinfo : EIATTR_KPARAM_INFO
	.align		4
.L_25:
        /*0078*/ 	.byte	0x04, 0x17
        /*007a*/ 	.short	(.L_27 - .L_26)
.L_26:
        /*007c*/ 	.word	0x00000000
        /*0080*/ 	.short	0x0000
        /*0082*/ 	.short	0x0000
        /*0084*/ 	.byte	0x00, 0xf4, 0x21, 0x00


	//----- nvinfo : EIATTR_SPARSE_MMA_MASK
	.align		4
.L_27:
        /*0088*/ 	.byte	0x03, 0x50
        /*008a*/ 	.short	0x0000


	//----- nvinfo : EIATTR_MAXREG_COUNT
	.align		4
        /*008c*/ 	.byte	0x03, 0x1b
        /*008e*/ 	.short	0x00ff


	//----- nvinfo : EIATTR_EXIT_INSTR_OFFSETS
	.align		4
        /*0090*/ 	.byte	0x04, 0x1c
        /*0092*/ 	.short	(.L_29 - .L_28)


	//   ....[0]....
.L_28:
        /*0094*/ 	.word	0x000010e0


	//   ....[1]....
        /*0098*/ 	.word	0x00001130


	//----- nvinfo : EIATTR_REQNTID
	.align		4
.L_29:
        /*009c*/ 	.byte	0x04, 0x10
        /*009e*/ 	.short	(.L_31 - .L_30)
.L_30:
        /*00a0*/ 	.word	0x00000100
        /*00a4*/ 	.word	0x00000001
        /*00a8*/ 	.word	0x00000001


	//----- nvinfo : EIATTR_CBANK_PARAM_SIZE
	.align		4
.L_31:
        /*00ac*/ 	.byte	0x03, 0x19
        /*00ae*/ 	.short	0x0038


	//----- nvinfo : EIATTR_PARAM_CBANK
	.align		4
        /*00b0*/ 	.byte	0x04, 0x0a
        /*00b2*/ 	.short	(.L_33 - .L_32)
	.align		4
.L_32:
        /*00b4*/ 	.word	index@(.nv.constant0.triton_poi_fused__native_batch_norm_legit_no_training_leaky_relu_18)
        /*00b8*/ 	.short	0x0210
        /*00ba*/ 	.short	0x0038


	//----- nvinfo : EIATTR_SW_WAR
	.align		4
.L_33:
        /*00bc*/ 	.byte	0x04, 0x36
        /*00be*/ 	.short	(.L_35 - .L_34)
.L_34:
        /*00c0*/ 	.word	0x00000008
.L_35:


//--------------------- .nv.callgraph             --------------------------
	.section	.nv.callgraph,"",@"SHT_CUDA_CALLGRAPH"
	.align	4
	.sectionentsize	8
	.align		4
        /*0000*/ 	.word	0x00000000
	.align		4
        /*0004*/ 	.word	0xffffffff
	.align		4
        /*0008*/ 	.word	0x00000000
	.align		4
        /*000c*/ 	.word	0xfffffffe
	.align		4
        /*0010*/ 	.word	0x00000000
	.align		4
        /*0014*/ 	.word	0xfffffffd
	.align		4
        /*0018*/ 	.word	0x00000000
	.align		4
        /*001c*/ 	.word	0xfffffffc


//--------------------- .nv.constant4             --------------------------
	.section	.nv.constant4,"a",@progbits
	.align	8
	.align		8
.nv.constant4:
        /*0000*/ 	.dword	_$_str
	.align		8
        /*0008*/ 	.dword	_$_str_$_2


//--------------------- .text.triton_poi_fused__native_batch_norm_legit_no_training_leaky_relu_18 --------------------------
	.section	.text.triton_poi_fused__native_batch_norm_legit_no_training_leaky_relu_18,"ax",@progbits
	.sectionflags	@"SHF_BARRIERS=1"
	.align	128
        .global         triton_poi_fused__native_batch_norm_legit_no_training_leaky_relu_18
        .type           triton_poi_fused__native_batch_norm_legit_no_training_leaky_relu_18,@function
        .size           triton_poi_fused__native_batch_norm_legit_no_training_leaky_relu_18,(.L_x_1 - triton_poi_fused__native_batch_norm_legit_no_training_leaky_relu_18)
        .other          triton_poi_fused__native_batch_norm_legit_no_training_leaky_relu_18,@"STO_CUDA_ENTRY STV_DEFAULT"
triton_poi_fused__native_batch_norm_legit_no_training_leaky_relu_18:
.text.triton_poi_fused__native_batch_norm_legit_no_training_leaky_relu_18:
[----:B------:R-:W0:Y:S01]  /*0000*/  LDC R1, c[0x0][0x28] ;  /* 0x00000a00ff017b82 */ /* 0x000e220000000800 */
[----:B------:R-:W1:Y:S07]  /*0010*/  S2R R3, SR_TID.X ;  /* 0x0000000000037919 */ /* 0x000e6e0000002100 */
[----:B------:R-:W2:Y:S01]  /*0020*/  LDC.64 R30, c[0x0][0x210] ;  /* 0x00008400ff1e7b82 */ /* 0x000ea20000000a00 */
[----:B------:R-:W-:Y:S02]  /*0030*/  CS2R R4, SRZ ;  /* 0x0000000000047805 */ /* 0x000fe4000001ff00 */
[----:B------:R-:W-:Y:S01]  /*0040*/  CS2R R6, SRZ ;  /* 0x0000000000067805 */ /* 0x000fe2000001ff00 */
[----:B------:R-:W3:Y:S01]  /*0050*/  S2R R2, SR_CTAID.X ;  /* 0x0000000000027919 */ /* 0x000ee20000002500 */
[----:B------:R-:W-:Y:S01]  /*0060*/  ULDC.64 UR6, c[0x0][0x208] ;  /* 0x0000820000067ab9 */ /* 0x000fe20000000a00 */
[----:B------:R-:W4:Y:S02]  /*0070*/  S2R R0, SR_CTAID.Y ;  /* 0x0000000000007919 */ /* 0x000f240000002600 */
[----:B------:R-:W5:Y:S01]  /*0080*/  LDC.64 R26, c[0x0][0x218] ;  /* 0x00008600ff1a7b82 */ /* 0x000f620000000a00 */
[----:B-1----:R-:W-:-:S02]  /*0090*/  SHF.L.U32 R21, R3, 0x2, RZ ;  /* 0x0000000203157819 */ /* 0x002fc400000006ff */
[----:B------:R-:W-:Y:S02]  /*00a0*/  SHF.R.U32.HI R3, RZ, 0x4, R3 ;  /* 0x00000004ff037819 */ /* 0x000fe40000011603 */
[----:B---3--:R-:W-:Y:S02]  /*00b0*/  SHF.L.U32 R2, R2, 0x6, RZ ;  /* 0x0000000602027819 */ /* 0x008fe400000006ff */
[----:B------:R-:W-:Y:S01]  /*00c0*/  SGXT.U32 R3, R3, 0x4 ;  /* 0x000000040303781a */ /* 0x000fe20000000000 */
[----:B----4-:R-:W-:Y:S01]  /*00d0*/  IMAD.SHL.U32 R0, R0, 0x40, RZ ;  /* 0x0000004000007824 */ /* 0x010fe200078e00ff */
[----:B------:R-:W-:-:S04]  /*00e0*/  LOP3.LUT R24, R2, 0x3c, R21, 0xf8, !PT ;  /* 0x0000003c02187812 */ /* 0x000fc800078ef815 */
[----:B------:R-:W-:Y:S02]  /*00f0*/  ISETP.GE.AND P0, PT, R24, 0x80, PT ;  /* 0x000000801800780c */ /* 0x000fe40003f06270 */
[----:B------:R-:W-:Y:S02]  /*0100*/  LOP3.LUT R9, R0, R3, RZ, 0xfc, !PT ;  /* 0x0000000300097212 */ /* 0x000fe400078efcff */
[----:B------:R-:W-:Y:S02]  /*0110*/  LOP3.LUT R11, R0, 0x10, R3, 0xfe, !PT ;  /* 0x00000010000b7812 */ /* 0x000fe400078efe03 */
[----:B------:R-:W-:Y:S02]  /*0120*/  ISETP.LT.AND P1, PT, R9, 0x100, !P0 ;  /* 0x000001000900780c */ /* 0x000fe40004721270 */
[C---:B------:R-:W-:Y:S01]  /*0130*/  ISETP.LT.AND P2, PT, R11.reuse, 0x100, !P0 ;  /* 0x000001000b00780c */ /* 0x040fe20004741270 */
[----:B------:R-:W-:Y:S01]  /*0140*/  IMAD R19, R11, 0x80, R24 ;  /* 0x000000800b137824 */ /* 0x000fe200078e0218 */
[----:B------:R-:W-:-:S02]  /*0150*/  LEA R17, R9, R24, 0x7 ;  /* 0x0000001809117211 */ /* 0x000fc400078e38ff */
[----:B------:R-:W-:Y:S02]  /*0160*/  CS2R R8, SRZ ;  /* 0x0000000000087805 */ /* 0x000fe4000001ff00 */
[----:B------:R-:W-:Y:S01]  /*0170*/  CS2R R10, SRZ ;  /* 0x00000000000a7805 */ /* 0x000fe2000001ff00 */
[----:B--2---:R-:W-:Y:S01]  /*0180*/  IMAD.WIDE R18, R19, 0x4, R30 ;  /* 0x0000000413127825 */ /* 0x004fe200078e021e */
[----:B------:R-:W-:-:S03]  /*0190*/  LOP3.LUT R15, R0, 0x20, R3, 0xfe, !PT ;  /* 0x00000020000f7812 */ /* 0x000fc600078efe03 */
[----:B------:R-:W-:Y:S01]  /*01a0*/  IMAD.WIDE R16, R17, 0x4, R30 ;  /* 0x0000000411107825 */ /* 0x000fe200078e021e */
[----:B------:R-:W-:Y:S02]  /*01b0*/  LOP3.LUT R23, R0, 0x30, R3, 0xfe, !PT ;  /* 0x0000003000177812 */ /* 0x000fe400078efe03 */
[----:B------:R-:W-:Y:S01]  /*01c0*/  LEA R29, R15, R24, 0x7 ;  /* 0x000000180f1d7211 */ /* 0x000fe200078e38ff */
[----:B------:R1:W2:Y:S01]  /*01d0*/  @P2 LDG.E.EL.128 R8, desc[UR6][R18.64] ;  /* 0x0000000612082981 */ /* 0x0002a2000c2e1d00 */
[----:B------:R-:W-:-:S03]  /*01e0*/  ISETP.LT.AND P2, PT, R23, 0x100, !P0 ;  /* 0x000001001700780c */ /* 0x000fc60004741270 */
[----:B------:R3:W4:Y:S01]  /*01f0*/  @P1 LDG.E.EL.128 R4, desc[UR6][R16.64] ;  /* 0x0000000610041981 */ /* 0x000722000c2e1d00 */
[----:B------:R-:W-:Y:S01]  /*0200*/  ISETP.LT.AND P1, PT, R15, 0x100, !P0 ;  /* 0x000001000f00780c */ /* 0x000fe20004721270 */
[----:B------:R-:W-:Y:S01]  /*0210*/  IMAD R23, R23, 0x80, R24 ;  /* 0x0000008017177824 */ /* 0x000fe200078e0218 */
[----:B------:R-:W-:Y:S01]  /*0220*/  LOP3.LUT R0, R0, 0x3c, R21, 0xf8, !PT ;  /* 0x0000003c00007812 */ /* 0x000fe200078ef815 */
[--C-:B------:R-:W-:Y:S01]  /*0230*/  IMAD.WIDE R28, R29, 0x4, R30.reuse ;  /* 0x000000041d1c7825 */ /* 0x100fe200078e021e */
[----:B------:R-:W-:Y:S02]  /*0240*/  CS2R R12, SRZ ;  /* 0x00000000000c7805 */ /* 0x000fe4000001ff00 */
[----:B------:R-:W-:Y:S02]  /*0250*/  CS2R R14, SRZ ;  /* 0x00000000000e7805 */ /* 0x000fe4000001ff00 */
[----:B-1----:R-:W-:Y:S01]  /*0260*/  CS2R R18, SRZ ;  /* 0x0000000000127805 */ /* 0x002fe2000001ff00 */
[----:B------:R-:W-:Y:S01]  /*0270*/  IMAD.WIDE R30, R23, 0x4, R30 ;  /* 0x00000004171e7825 */ /* 0x000fe200078e021e */
[----:B------:R-:W-:-:S02]  /*0280*/  CS2R R20, SRZ ;  /* 0x0000000000147805 */ /* 0x000fc4000001ff00 */
[----:B---3--:R-:W-:Y:S02]  /*0290*/  CS2R R16, SRZ ;  /* 0x0000000000107805 */ /* 0x008fe4000001ff00 */
[----:B------:R-:W-:Y:S01]  /*02a0*/  CS2R R22, SRZ ;  /* 0x0000000000167805 */ /* 0x000fe2000001ff00 */
[C---:B-----5:R-:W-:Y:S01]  /*02b0*/  IMAD.WIDE R26, R24.reuse, 0x4, R26 ;  /* 0x00000004181a7825 */ /* 0x060fe200078e021a */
[----:B------:R1:W3:Y:S04]  /*02c0*/  @P1 LDG.E.EL.128 R12, desc[UR6][R28.64] ;  /* 0x000000061c0c1981 */ /* 0x0002e8000c2e1d00 */
[----:B------:R-:W5:Y:S04]  /*02d0*/  @P2 LDG.E.EL.128 R16, desc[UR6][R30.64] ;  /* 0x000000061e102981 */ /* 0x000f68000c2e1d00 */
[----:B------:R-:W4:Y:S01]  /*02e0*/  @!P0 LDG.E.EL.128 R20, desc[UR6][R26.64] ;  /* 0x000000061a148981 */ /* 0x000f22000c2e1d00 */
[----:B-1----:R-:W1:Y:S02]  /*02f0*/  LDC.64 R28, c[0x0][0x220] ;  /* 0x00008800ff1c7b82 */ /* 0x002e640000000a00 */
[----:B-1----:R-:W-:-:S04]  /*0300*/  IMAD.WIDE R28, R24, 0x4, R28 ;  /* 0x00000004181c7825 */ /* 0x002fc800078e021c */
[C---:B----4-:R-:W-:Y:S01]  /*0310*/  FADD R4, -R20.reuse, R4 ;  /* 0x0000000414047221 */ /* 0x050fe20000000100 */
[C---:B--2---:R-:W-:Y:S01]  /*0320*/  FADD R25, -R20.reuse, R8 ;  /* 0x0000000814197221 */ /* 0x044fe20000000100 */
[C---:B---3--:R-:W-:Y:S01]  /*0330*/  FADD R12, -R20.reuse, R12 ;  /* 0x0000000c140c7221 */ /* 0x048fe20000000100 */
[----:B-----5:R-:W-:Y:S01]  /*0340*/  FADD R16, -R20, R16 ;  /* 0x0000001014107221 */ /* 0x020fe20000000100 */
[C---:B------:R-:W-:Y:S01]  /*0350*/  FADD R5, -R21.reuse, R5 ;  /* 0x0000000515057221 */ /* 0x040fe20000000100 */
[C---:B------:R-:W-:Y:S01]  /*0360*/  FADD R20, -R21.reuse, R9 ;  /* 0x0000000915147221 */ /* 0x040fe20000000100 */
[C---:B------:R-:W-:Y:S01]  /*0370*/  FADD R13, -R21.reuse, R13 ;  /* 0x0000000d150d7221 */ /* 0x040fe20000000100 */
[----:B------:R-:W-:Y:S01]  /*0380*/  FADD R17, -R21, R17 ;  /* 0x0000001115117221 */ /* 0x000fe20000000100 */
[C---:B------:R-:W-:Y:S01]  /*0390*/  FADD R6, -R22.reuse, R6 ;  /* 0x0000000616067221 */ /* 0x040fe20000000100 */
[C---:B------:R-:W-:Y:S01]  /*03a0*/  FADD R21, -R22.reuse, R10 ;  /* 0x0000000a16157221 */ /* 0x040fe20000000100 */
[C---:B------:R-:W-:Y:S01]  /*03b0*/  FADD R14, -R22.reuse, R14 ;  /* 0x0000000e160e7221 */ /* 0x040fe20000000100 */
[----:B------:R-:W-:Y:S01]  /*03c0*/  FADD R18, -R22, R18 ;  /* 0x0000001216127221 */ /* 0x000fe20000000100 */
[----:B------:R-:W-:Y:S01]  /*03d0*/  FADD R22, -R23, R11 ;  /* 0x0000000b17167221 */ /* 0x000fe20000000100 */
[----:B------:R-:W-:-:S02]  /*03e0*/  CS2R R8, SRZ ;  /* 0x0000000000087805 */ /* 0x000fc4000001ff00 */
[----:B------:R-:W-:-:S06]  /*03f0*/  CS2R R10, SRZ ;  /* 0x00000000000a7805 */ /* 0x000fcc000001ff00 */
[----:B------:R-:W2:Y:S01]  /*0400*/  @!P0 LDG.E.EL.128 R8, desc[UR6][R28.64] ;  /* 0x000000061c088981 */ /* 0x000ea2000c2e1d00 */
[C---:B------:R-:W-:Y:S01]  /*0410*/  FADD R26, -R23.reuse, R7 ;  /* 0x00000007171a7221 */ /* 0x040fe20000000100 */
[C---:B------:R-:W-:Y:S01]  /*0420*/  FADD R7, -R23.reuse, R19 ;  /* 0x0000001317077221 */ /* 0x040fe20000000100 */
[----:B------:R-:W-:Y:S01]  /*0430*/  FADD R15, -R23, R15 ;  /* 0x0000000f170f7221 */ /* 0x000fe20000000100 */
[----:B--2---:R-:W-:-:S04]  /*0440*/  FADD R27, R8, 9.9999997473787516356e-06 ;  /* 0x3727c5ac081b7421 */ /* 0x004fc80000000000 */
[----:B------:R-:W1:Y:S01]  /*0450*/  MUFU.SQRT R8, R27 ;  /* 0x0000001b00087308 */ /* 0x000e620000002000 */
[----:B------:R-:W-:Y:S01]  /*0460*/  FADD R11, R11, 9.9999997473787516356e-06 ;  /* 0x3727c5ac0b0b7421 */ /* 0x000fe20000000000 */
[----:B------:R-:W-:Y:S01]  /*0470*/  FADD R19, R10, 9.9999997473787516356e-06 ;  /* 0x3727c5ac0a137421 */ /* 0x000fe20000000000 */
[----:B------:R-:W-:-:S05]  /*0480*/  HFMA2.MMA R10, -RZ, RZ, 1.625, 0 ;  /* 0x3e800000ff0a7435 */ /* 0x000fca00000001ff */
[----:B------:R-:W2:Y:S01]  /*0490*/  MUFU.SQRT R30, R11 ;  /* 0x0000000b001e7308 */ /* 0x000ea20000002000 */
[C---:B-1----:R-:W-:Y:S02]  /*04a0*/  FSETP.GT.AND P6, PT, R8.reuse, 8.50705917302346158658e+37, PT ;  /* 0x7e8000000800780b */ /* 0x042fe40003fc4000 */
[----:B------:R-:W-:Y:S02]  /*04b0*/  FSETP.GEU.AND P1, PT, R8, 1.175494350822287508e-38, PT ;  /* 0x008000000800780b */ /* 0x000fe40003f2e000 */
[----:B------:R-:W-:Y:S01]  /*04c0*/  FSEL R28, R10, 1, P6 ;  /* 0x3f8000000a1c7808 */ /* 0x000fe20003000000 */
[----:B------:R-:W-:Y:S02]  /*04d0*/  FADD R9, R9, 9.9999997473787516356e-06 ;  /* 0x3727c5ac09097421 */ /* 0x000fe40000000000 */
[----:B------:R-:W1:Y:S06]  /*04e0*/  MUFU.SQRT R19, R19 ;  /* 0x0000001300137308 */ /* 0x000e6c0000002000 */
[----:B------:R-:W-:Y:S01]  /*04f0*/  @P6 FMUL R8, R8, 0.25 ;  /* 0x3e80000008086820 */ /* 0x000fe20000400000 */
[----:B--2---:R-:W-:Y:S01]  /*0500*/  FSETP.GT.AND P6, PT, R30, 8.50705917302346158658e+37, PT ;  /* 0x7e8000001e00780b */ /* 0x004fe20003fc4000 */
[----:B------:R-:W-:-:S02]  /*0510*/  @!P1 FMUL R28, R28, 16777216 ;  /* 0x4b8000001c1c9820 */ /* 0x000fc40000400000 */
[----:B------:R-:W-:Y:S01]  /*0520*/  @!P1 FMUL R8, R8, 16777216 ;  /* 0x4b80000008089820 */ /* 0x000fe20000400000 */
[----:B------:R-:W-:Y:S01]  /*0530*/  FSETP.GEU.AND P1, PT, R30, 1.175494350822287508e-38, PT ;  /* 0x008000001e00780b */ /* 0x000fe20003f2e000 */
[----:B------:R-:W2:Y:S01]  /*0540*/  MUFU.SQRT R23, R9 ;  /* 0x0000000900177308 */ /* 0x000ea20000002000 */
[----:B-1----:R-:W-:-:S07]  /*0550*/  FSETP.GT.AND P4, PT, R19, 8.50705917302346158658e+37, PT ;  /* 0x7e8000001300780b */ /* 0x002fce0003f84000 */
[----:B------:R-:W-:Y:S01]  /*0560*/  @P6 FMUL R30, R30, 0.25 ;  /* 0x3e8000001e1e6820 */ /* 0x000fe20000400000 */
[----:B------:R-:W-:-:S03]  /*0570*/  FSETP.GEU.AND P5, PT, R19, 1.175494350822287508e-38, PT ;  /* 0x008000001300780b */ /* 0x000fc60003fae000 */
[----:B------:R-:W-:Y:S01]  /*0580*/  @!P1 FMUL R30, R30, 16777216 ;  /* 0x4b8000001e1e9820 */ /* 0x000fe20000400000 */
[----:B------:R-:W1:Y:S01]  /*0590*/  MUFU.RCP R9, R8 ;  /* 0x0000000800097308 */ /* 0x000e620000001000 */
[C---:B--2---:R-:W-:Y:S02]  /*05a0*/  FSETP.GT.AND P2, PT, R23.reuse, 8.50705917302346158658e+37, PT ;  /* 0x7e8000001700780b */ /* 0x044fe40003f44000 */
[----:B------:R-:W-:-:S05]  /*05b0*/  FSETP.GEU.AND P3, PT, R23, 1.175494350822287508e-38, PT ;  /* 0x008000001700780b */ /* 0x000fca0003f6e000 */
[----:B------:R-:W2:Y:S01]  /*05c0*/  MUFU.RCP R30, R30 ;  /* 0x0000001e001e7308 */ /* 0x000ea20000001000 */
[----:B------:R-:W-:Y:S01]  /*05d0*/  FSEL R11, R10, 1, P6 ;  /* 0x3f8000000a0b7808 */ /* 0x000fe20003000000 */
[----:B------:R-:W-:-:S04]  /*05e0*/  @P4 FMUL R19, R19, 0.25 ;  /* 0x3e80000013134820 */ /* 0x000fc80000400000 */
[----:B------:R-:W-:Y:S01]  /*05f0*/  @!P5 FMUL R19, R19, 16777216 ;  /* 0x4b8000001313d820 */ /* 0x000fe20000400000 */
[----:B------:R-:W-:Y:S01]  /*0600*/  @P2 FMUL R23, R23, 0.25 ;  /* 0x3e80000017172820 */ /* 0x000fe20000400000 */
[----:B------:R-:W-:Y:S01]  /*0610*/  @!P1 FMUL R11, R11, 16777216 ;  /* 0x4b8000000b0b9820 */ /* 0x000fe20000400000 */
[----:B-1----:R-:W-:Y:S01]  /*0620*/  FMUL R9, R9, R28 ;  /* 0x0000001c09097220 */ /* 0x002fe20000400000 */
[----:B------:R2:W1:Y:S01]  /*0630*/  MUFU.RCP R27, R19 ;  /* 0x00000013001b7308 */ /* 0x0004620000001000 */
[----:B------:R-:W-:Y:S01]  /*0640*/  @!P3 FMUL R23, R23, 16777216 ;  /* 0x4b8000001717b820 */ /* 0x000fe20000400000 */
[C---:B------:R-:W-:Y:S02]  /*0650*/  FSEL R8, R10.reuse, 1, P2 ;  /* 0x3f8000000a087808 */ /* 0x040fe40001000000 */
[----:B------:R-:W-:Y:S01]  /*0660*/  FSEL R28, R10, 1, P4 ;  /* 0x3f8000000a1c7808 */ /* 0x000fe20002000000 */
[----:B--2---:R-:W-:Y:S02]  /*0670*/  FMUL R19, R30, R11 ;  /* 0x0000000b1e137220 */ /* 0x004fe40000400000 */
[----:B------:R-:W2:Y:S01]  /*0680*/  LDC.64 R10, c[0x0][0x228] ;  /* 0x00008a00ff0a7b82 */ /* 0x000ea20000000a00 */
[----:B------:R-:W3:Y:S01]  /*0690*/  MUFU.RCP R23, R23 ;  /* 0x0000001700177308 */ /* 0x000ee20000001000 */
[----:B------:R-:W-:-:S06]  /*06a0*/  @!P5 FMUL R28, R28, 16777216 ;  /* 0x4b8000001c1cd820 */ /* 0x000fcc0000400000 */
[----:B------:R-:W4:Y:S01]  /*06b0*/  LDC.64 R30, c[0x0][0x230] ;  /* 0x00008c00ff1e7b82 */ /* 0x000f220000000a00 */
[----:B------:R-:W-:Y:S01]  /*06c0*/  @!P3 FMUL R8, R8, 16777216 ;  /* 0x4b8000000808b820 */ /* 0x000fe20000400000 */
[----:B-1----:R-:W-:Y:S01]  /*06d0*/  FMUL R27, R27, R28 ;  /* 0x0000001c1b1b7220 */ /* 0x002fe20000400000 */
[C---:B------:R-:W-:Y:S01]  /*06e0*/  FMUL R7, R19.reuse, R7 ;  /* 0x0000000713077220 */ /* 0x040fe20000400000 */
[----:B------:R-:W-:Y:S01]  /*06f0*/  FMUL R22, R19, R22 ;  /* 0x0000001613167220 */ /* 0x000fe20000400000 */
[----:B---3--:R-:W-:Y:S01]  /*0700*/  FMUL R8, R23, R8 ;  /* 0x0000000817087220 */ /* 0x008fe20000400000 */
[C---:B------:R-:W-:Y:S01]  /*0710*/  FMUL R23, R19.reuse, R15 ;  /* 0x0000000f13177220 */ /* 0x040fe20000400000 */
[----:B------:R-:W-:Y:S01]  /*0720*/  FMUL R19, R19, R26 ;  /* 0x0000001a13137220 */ /* 0x000fe20000400000 */
[C---:B------:R-:W-:Y:S01]  /*0730*/  FMUL R18, R27.reuse, R18 ;  /* 0x000000121b127220 */ /* 0x040fe20000400000 */
[C---:B------:R-:W-:Y:S01]  /*0740*/  FMUL R26, R27.reuse, R14 ;  /* 0x0000000e1b1a7220 */ /* 0x040fe20000400000 */
[C---:B------:R-:W-:Y:S01]  /*0750*/  FMUL R21, R27.reuse, R21 ;  /* 0x000000151b157220 */ /* 0x040fe20000400000 */
[----:B------:R-:W-:Y:S01]  /*0760*/  FMUL R6, R27, R6 ;  /* 0x000000061b067220 */ /* 0x000fe20000400000 */
[C---:B------:R-:W-:Y:S01]  /*0770*/  FMUL R27, R8.reuse, R13 ;  /* 0x0000000d081b7220 */ /* 0x040fe20000400000 */
[C---:B------:R-:W-:Y:S01]  /*0780*/  FMUL R28, R9.reuse, R12 ;  /* 0x0000000c091c7220 */ /* 0x040fe20000400000 */
[C---:B------:R-:W-:Y:S01]  /*0790*/  FMUL R17, R8.reuse, R17 ;  /* 0x0000001108117220 */ /* 0x040fe20000400000 */
[C---:B------:R-:W-:Y:S01]  /*07a0*/  FMUL R20, R8.reuse, R20 ;  /* 0x0000001408147220 */ /* 0x040fe20000400000 */
[----:B------:R-:W-:Y:S01]  /*07b0*/  FMUL R5, R8, R5 ;  /* 0x0000000508057220 */ /* 0x000fe20000400000 */
[C---:B------:R-:W-:Y:S01]  /*07c0*/  FMUL R16, R9.reuse, R16 ;  /* 0x0000001009107220 */ /* 0x040fe20000400000 */
[C---:B------:R-:W-:Y:S01]  /*07d0*/  FMUL R25, R9.reuse, R25 ;  /* 0x0000001909197220 */ /* 0x040fe20000400000 */
[----:B------:R-:W-:Y:S01]  /*07e0*/  FMUL R4, R9, R4 ;  /* 0x0000000409047220 */ /* 0x000fe20000400000 */
[----:B--2---:R-:W-:Y:S01]  /*07f0*/  IMAD.WIDE R12, R24, 0x4, R10 ;  /* 0x00000004180c7825 */ /* 0x004fe200078e020a */
[----:B------:R-:W-:-:S02]  /*0800*/  CS2R R8, SRZ ;  /* 0x0000000000087805 */ /* 0x000fc4000001ff00 */
[----:B------:R-:W-:Y:S02]  /*0810*/  CS2R R10, SRZ ;  /* 0x00000000000a7805 */ /* 0x000fe4000001ff00 */
[----:B------:R-:W-:Y:S01]  /*0820*/  CS2R R14, SRZ ;  /* 0x00000000000e7805 */ /* 0x000fe2000001ff00 */
[----:B----4-:R-:W-:-:S03]  /*0830*/  IMAD.WIDE R30, R24, 0x4, R30 ;  /* 0x00000004181e7825 */ /* 0x010fc600078e021e */
[----:B------:R1:W2:Y:S02]  /*0840*/  @!P0 LDG.E.EL.128 R8, desc[UR6][R12.64] ;  /* 0x000000060c088981 */ /* 0x0002a4000c2e1d00 */
[----:B-1----:R-:W-:-:S06]  /*0850*/  CS2R R12, SRZ ;  /* 0x00000000000c7805 */ /* 0x002fcc000001ff00 */
[----:B------:R-:W2:Y:S01]  /*0860*/  @!P0 LDG.E.EL.128 R12, desc[UR6][R30.64] ;  /* 0x000000061e0c8981 */ /* 0x000ea2000c2e1d00 */
[----:B------:R-:W1:Y:S01]  /*0870*/  S2UR UR5, SR_CgaCtaId ;  /* 0x00000000000579c3 */ /* 0x000e620000008800 */
[----:B------:R-:W-:Y:S02]  /*0880*/  UMOV UR4, 0x400 ;  /* 0x0000040000047882 */ /* 0x000fe40000000000 */
[----:B-1----:R-:W-:Y:S01]  /*0890*/  UPRMT UR4, UR5, 0x654, UR4 ;  /* 0x0000065405047896 */ /* 0x002fe20008000004 */
[-CC-:B--2---:R-:W-:Y:S01]  /*08a0*/  FFMA R4, R4, R8.reuse, R12.reuse ;  /* 0x0000000804047223 */ /* 0x184fe2000000000c */
[-CC-:B------:R-:W-:Y:S01]  /*08b0*/  FFMA R25, R25, R8.reuse, R12.reuse ;  /* 0x0000000819197223 */ /* 0x180fe2000000000c */
[-CC-:B------:R-:W-:Y:S01]  /*08c0*/  FFMA R28, R28, R8.reuse, R12.reuse ;  /* 0x000000081c1c7223 */ /* 0x180fe2000000000c */
[----:B------:R-:W-:Y:S02]  /*08d0*/  FFMA R12, R16, R8, R12 ;  /* 0x00000008100c7223 */ /* 0x000fe4000000000c */
[----:B------:R-:W1:Y:S01]  /*08e0*/  S2R R8, SR_TID.X ;  /* 0x0000000000087919 */ /* 0x000e620000002100 */
[----:B------:R-:W-:-:S05]  /*08f0*/  FFMA R5, R5, R9, R13 ;  /* 0x0000000905057223 */ /* 0x000fca000000000d */
[----:B------:R-:W-:Y:S01]  /*0900*/  FSETP.GT.AND P1, PT, R5, RZ, PT ;  /* 0x000000ff0500720b */ /* 0x000fe20003f24000 */
[-CC-:B------:R-:W-:Y:S01]  /*0910*/  FFMA R21, R21, R10.reuse, R14.reuse ;  /* 0x0000000a15157223 */ /* 0x180fe2000000000e */
[----:B------:R-:W-:Y:S01]  /*0920*/  FSETP.GT.AND P2, PT, R4, RZ, PT ;  /* 0x000000ff0400720b */ /* 0x000fe20003f44000 */
[----:B------:R-:W-:Y:S01]  /*0930*/  FFMA R6, R6, R10, R14 ;  /* 0x0000000a06067223 */ /* 0x000fe2000000000e */
[----:B------:R-:W-:Y:S01]  /*0940*/  FFMA R19, R19, R11, R15 ;  /* 0x0000000b13137223 */ /* 0x000fe2000000000f */
[----:B------:R-:W-:-:S08]  /*0950*/  FFMA R20, R20, R9, R13 ;  /* 0x0000000914147223 */ /* 0x000fd0000000000d */
[----:B------:R-:W-:Y:S01]  /*0960*/  @!P1 FMUL R5, R5, 0.10000000149011611938 ;  /* 0x3dcccccd05059820 */ /* 0x000fe20000400000 */
[----:B------:R-:W-:Y:S02]  /*0970*/  FSETP.GT.AND P1, PT, R21, RZ, PT ;  /* 0x000000ff1500720b */ /* 0x000fe40003f24000 */
[----:B------:R-:W-:Y:S01]  /*0980*/  FSETP.GT.AND P4, PT, R6, RZ, PT ;  /* 0x000000ff0600720b */ /* 0x000fe20003f84000 */
[-CC-:B------:R-:W-:Y:S01]  /*0990*/  FFMA R26, R26, R10.reuse, R14.reuse ;  /* 0x0000000a1a1a7223 */ /* 0x180fe2000000000e */
[----:B------:R-:W-:Y:S01]  /*09a0*/  FSETP.GT.AND P5, PT, R25, RZ, PT ;  /* 0x000000ff1900720b */ /* 0x000fe20003fa4000 */
[----:B------:R-:W-:Y:S01]  /*09b0*/  FFMA R18, R18, R10, R14 ;  /* 0x0000000a12127223 */ /* 0x000fe2000000000e */
[-CC-:B------:R-:W-:Y:S01]  /*09c0*/  FFMA R27, R27, R9.reuse, R13.reuse ;  /* 0x000000091b1b7223 */ /* 0x180fe2000000000d */
[----:B------:R-:W-:Y:S01]  /*09d0*/  FFMA R9, R17, R9, R13 ;  /* 0x0000000911097223 */ /* 0x000fe2000000000d */
[----:B------:R-:W-:Y:S01]  /*09e0*/  FSETP.GT.AND P6, PT, R19, RZ, PT ;  /* 0x000000ff1300720b */ /* 0x000fe20003fc4000 */
[----:B------:R-:W-:Y:S01]  /*09f0*/  @!P2 FMUL R4, R4, 0.10000000149011611938 ;  /* 0x3dcccccd0404a820 */ /* 0x000fe20000400000 */
[----:B-1----:R-:W-:Y:S01]  /*0a00*/  IMAD.SHL.U32 R10, R8, 0x100, RZ ;  /* 0x00000100080a7824 */ /* 0x002fe200078e00ff */
[----:B------:R-:W-:-:S02]  /*0a10*/  SHF.R.U32.HI R13, RZ, 0x4, R8 ;  /* 0x00000004ff0d7819 */ /* 0x000fc40000011608 */
[----:B------:R-:W-:Y:S01]  /*0a20*/  @!P1 FMUL R21, R21, 0.10000000149011611938 ;  /* 0x3dcccccd15159820 */ /* 0x000fe20000400000 */
[----:B------:R-:W-:Y:S02]  /*0a30*/  FSETP.GT.AND P0, PT, R20, RZ, PT ;  /* 0x000000ff1400720b */ /* 0x000fe40003f04000 */
[----:B------:R-:W-:Y:S01]  /*0a40*/  FSETP.GT.AND P2, PT, R26, RZ, PT ;  /* 0x000000ff1a00720b */ /* 0x000fe20003f44000 */
[-CC-:B------:R-:W-:Y:S01]  /*0a50*/  FFMA R22, R22, R11.reuse, R15.reuse ;  /* 0x0000000b16167223 */ /* 0x180fe2000000000f */
[----:B------:R-:W-:Y:S02]  /*0a60*/  LOP3.LUT R10, R10, 0xf00, RZ, 0xc0, !PT ;  /* 0x00000f000a0a7812 */ /* 0x000fe400078ec0ff */
[----:B------:R-:W-:Y:S02]  /*0a70*/  FSETP.GT.AND P1, PT, R12, RZ, PT ;  /* 0x000000ff0c00720b */ /* 0x000fe40003f24000 */
[----:B------:R-:W-:Y:S01]  /*0a80*/  SGXT.U32 R13, R13, 0x4 ;  /* 0x000000040d0d781a */ /* 0x000fe20000000000 */
[-CC-:B------:R-:W-:Y:S01]  /*0a90*/  FFMA R23, R23, R11.reuse, R15.reuse ;  /* 0x0000000b17177223 */ /* 0x180fe2000000000f */
[----:B------:R-:W-:Y:S01]  /*0aa0*/  FFMA R17, R7, R11, R15 ;  /* 0x0000000b07117223 */ /* 0x000fe2000000000f */
[----:B------:R-:W-:Y:S01]  /*0ab0*/  LOP3.LUT R11, R10, 0x40, RZ, 0xfc, !PT ;  /* 0x000000400a0b7812 */ /* 0x000fe200078efcff */
[----:B------:R-:W-:Y:S01]  /*0ac0*/  @!P4 FMUL R6, R6, 0.10000000149011611938 ;  /* 0x3dcccccd0606c820 */ /* 0x000fe20000400000 */
[C---:B------:R-:W-:Y:S01]  /*0ad0*/  LOP3.LUT R7, R10.reuse, R13, RZ, 0xfc, !PT ;  /* 0x0000000d0a077212 */ /* 0x040fe200078efcff */
[----:B------:R-:W-:Y:S01]  /*0ae0*/  @!P5 FMUL R25, R25, 0.10000000149011611938 ;  /* 0x3dcccccd1919d820 */ /* 0x000fe20000400000 */
[----:B------:R-:W-:-:S02]  /*0af0*/  LEA.HI R14, R10, UR4, RZ, 0x1e ;  /* 0x000000040a0e7c11 */ /* 0x000fc4000f8ff0ff */
[C---:B------:R-:W-:Y:S02]  /*0b00*/  LOP3.LUT R13, R10.reuse, 0x80, RZ, 0xfc, !PT ;  /* 0x000000800a0d7812 */ /* 0x040fe400078efcff */
[----:B------:R-:W-:Y:S02]  /*0b10*/  LOP3.LUT R15, R10, 0xc0, RZ, 0xfc, !PT ;  /* 0x000000c00a0f7812 */ /* 0x000fe400078efcff */
[----:B------:R-:W-:Y:S02]  /*0b20*/  FSETP.GT.AND P4, PT, R22, RZ, PT ;  /* 0x000000ff1600720b */ /* 0x000fe40003f84000 */
[----:B------:R-:W-:Y:S01]  /*0b30*/  FSETP.GT.AND P5, PT, R28, RZ, PT ;  /* 0x000000ff1c00720b */ /* 0x000fe20003fa4000 */
[----:B------:R-:W-:Y:S01]  /*0b40*/  @!P6 FMUL R19, R19, 0.10000000149011611938 ;  /* 0x3dcccccd1313e820 */ /* 0x000fe20000400000 */
[----:B------:R-:W-:Y:S02]  /*0b50*/  LEA.HI R10, R11, UR4, RZ, 0x1e ;  /* 0x000000040b0a7c11 */ /* 0x000fe4000f8ff0ff */
[----:B------:R-:W-:-:S02]  /*0b60*/  FSETP.GT.AND P3, PT, R27, RZ, PT ;  /* 0x000000ff1b00720b */ /* 0x000fc40003f64000 */
[----:B------:R-:W-:Y:S01]  /*0b70*/  LEA R11, R7, R14, 0x2 ;  /* 0x0000000e070b7211 */ /* 0x000fe200078e10ff */
[----:B------:R-:W-:Y:S01]  /*0b80*/  @!P0 FMUL R20, R20, 0.10000000149011611938 ;  /* 0x3dcccccd14148820 */ /* 0x000fe20000400000 */
[----:B------:R-:W-:Y:S02]  /*0b90*/  LEA.HI R14, R13, UR4, RZ, 0x1e ;  /* 0x000000040d0e7c11 */ /* 0x000fe4000f8ff0ff */
[----:B------:R-:W-:Y:S02]  /*0ba0*/  LEA.HI R24, R15, UR4, RZ, 0x1e ;  /* 0x000000040f187c11 */ /* 0x000fe4000f8ff0ff */
[----:B------:R-:W-:Y:S01]  /*0bb0*/  FSETP.GT.AND P6, PT, R23, RZ, PT ;  /* 0x000000ff1700720b */ /* 0x000fe20003fc4000 */
[----:B------:R-:W-:Y:S01]  /*0bc0*/  @!P2 FMUL R26, R26, 0.10000000149011611938 ;  /* 0x3dcccccd1a1aa820 */ /* 0x000fe20000400000 */
[----:B------:R-:W-:Y:S01]  /*0bd0*/  FSETP.GT.AND P0, PT, R9, RZ, PT ;  /* 0x000000ff0900720b */ /* 0x000fe20003f04000 */
[C---:B------:R-:W-:Y:S01]  /*0be0*/  IMAD R10, R7.reuse, 0x4, R10 ;  /* 0x00000004070a7824 */ /* 0x040fe200078e020a */
[----:B------:R-:W-:Y:S01]  /*0bf0*/  FSETP.GT.AND P2, PT, R18, RZ, PT ;  /* 0x000000ff1200720b */ /* 0x000fe20003f44000 */
[----:B------:R-:W-:Y:S01]  /*0c00*/  @!P1 FMUL R12, R12, 0.10000000149011611938 ;  /* 0x3dcccccd0c0c9820 */ /* 0x000fe20000400000 */
[C---:B------:R-:W-:Y:S01]  /*0c10*/  LEA R29, R7.reuse, R14, 0x2 ;  /* 0x0000000e071d7211 */ /* 0x040fe200078e10ff */
[----:B------:R-:W-:Y:S01]  /*0c20*/  IMAD R24, R7, 0x4, R24 ;  /* 0x0000000407187824 */ /* 0x000fe200078e0218 */
[----:B------:R-:W-:Y:S01]  /*0c30*/  FSETP.GT.AND P1, PT, R17, RZ, PT ;  /* 0x000000ff1100720b */ /* 0x000fe20003f24000 */
[----:B------:R-:W-:Y:S01]  /*0c40*/  STS [R11], R4 ;  /* 0x000000040b007388 */ /* 0x000fe20000000800 */
[----:B------:R-:W-:Y:S01]  /*0c50*/  @!P4 FMUL R22, R22, 0.10000000149011611938 ;  /* 0x3dcccccd1616c820 */ /* 0x000fe20000400000 */
[----:B------:R-:W-:-:S02]  /*0c60*/  @!P5 FMUL R28, R28, 0.10000000149011611938 ;  /* 0x3dcccccd1c1cd820 */ /* 0x000fc40000400000 */
[----:B------:R-:W-:Y:S01]  /*0c70*/  STS [R10+0x100], R5 ;  /* 0x000100050a007388 */ /* 0x000fe20000000800 */
[----:B------:R-:W-:-:S03]  /*0c80*/  @!P3 FMUL R27, R27, 0.10000000149011611938 ;  /* 0x3dcccccd1b1bb820 */ /* 0x000fc60000400000 */
[----:B------:R-:W-:Y:S01]  /*0c90*/  STS [R29+0x200], R6 ;  /* 0x000200061d007388 */ /* 0x000fe20000000800 */
[----:B------:R-:W-:-:S03]  /*0ca0*/  @!P6 FMUL R23, R23, 0.10000000149011611938 ;  /* 0x3dcccccd1717e820 */ /* 0x000fc60000400000 */
[----:B------:R1:W-:Y:S04]  /*0cb0*/  STS [R24+0x300], R19 ;  /* 0x0003001318007388 */ /* 0x0003e80000000800 */
[----:B------:R-:W-:Y:S01]  /*0cc0*/  STS [R11+0x40], R25 ;  /* 0x000040190b007388 */ /* 0x000fe20000000800 */
[----:B------:R-:W-:-:S03]  /*0cd0*/  @!P0 FMUL R9, R9, 0.10000000149011611938 ;  /* 0x3dcccccd09098820 */ /* 0x000fc60000400000 */
[----:B------:R-:W-:Y:S01]  /*0ce0*/  STS [R10+0x140], R20 ;  /* 0x000140140a007388 */ /* 0x000fe20000000800 */
[----:B------:R-:W-:-:S03]  /*0cf0*/  @!P2 FMUL R18, R18, 0.10000000149011611938 ;  /* 0x3dcccccd1212a820 */ /* 0x000fc60000400000 */
[----:B------:R2:W-:Y:S01]  /*0d00*/  STS [R29+0x240], R21 ;  /* 0x000240151d007388 */ /* 0x0005e20000000800 */
[----:B------:R-:W-:-:S03]  /*0d10*/  SHF.L.U32 R16, R8, 0x2, RZ ;  /* 0x0000000208107819 */ /* 0x000fc600000006ff */
[----:B------:R-:W-:Y:S01]  /*0d20*/  STS [R24+0x340], R22 ;  /* 0x0003401618007388 */ /* 0x000fe20000000800 */
[----:B------:R-:W-:-:S03]  /*0d30*/  @!P1 FMUL R17, R17, 0.10000000149011611938 ;  /* 0x3dcccccd11119820 */ /* 0x000fc60000400000 */
[----:B------:R-:W-:Y:S01]  /*0d40*/  STS [R11+0x80], R28 ;  /* 0x0000801c0b007388 */ /* 0x000fe20000000800 */
[----:B-1----:R-:W-:Y:S01]  /*0d50*/  SHF.R.S32.HI R19, RZ, 0x1f, R0 ;  /* 0x0000001fff137819 */ /* 0x002fe20000011400 */
[----:B--2---:R-:W1:Y:S02]  /*0d60*/  LDC.64 R20, c[0x0][0x238] ;  /* 0x00008e00ff147b82 */ /* 0x004e640000000a00 */
[----:B------:R-:W-:Y:S04]  /*0d70*/  STS [R10+0x180], R27 ;  /* 0x0001801b0a007388 */ /* 0x000fe80000000800 */
[----:B------:R-:W-:Y:S01]  /*0d80*/  STS [R29+0x280], R26 ;  /* 0x0002801a1d007388 */ /* 0x000fe20000000800 */
[----:B------:R-:W-:-:S03]  /*0d90*/  LOP3.LUT R16, R16, 0x3fc, RZ, 0xc0, !PT ;  /* 0x000003fc10107812 */ /* 0x000fc600078ec0ff */
[----:B------:R2:W-:Y:S04]  /*0da0*/  STS [R24+0x380], R23 ;  /* 0x0003801718007388 */ /* 0x0005e80000000800 */
[----:B------:R-:W-:Y:S04]  /*0db0*/  STS [R11+0xc0], R12 ;  /* 0x0000c00c0b007388 */ /* 0x000fe80000000800 */
[----:B------:R-:W-:Y:S04]  /*0dc0*/  STS [R10+0x1c0], R9 ;  /* 0x0001c0090a007388 */ /* 0x000fe80000000800 */
[----:B------:R3:W-:Y:S01]  /*0dd0*/  STS [R29+0x2c0], R18 ;  /* 0x0002c0121d007388 */ /* 0x0007e20000000800 */
[----:B------:R-:W-:-:S03]  /*0de0*/  LOP3.LUT R4, R16, 0x400, RZ, 0xfc, !PT ;  /* 0x0000040010047812 */ /* 0x000fc600078efcff */
[----:B------:R4:W-:Y:S01]  /*0df0*/  STS [R24+0x3c0], R17 ;  /* 0x0003c01118007388 */ /* 0x0009e20000000800 */
[----:B------:R-:W-:Y:S02]  /*0e00*/  LOP3.LUT R5, R16, 0x800, RZ, 0xfc, !PT ;  /* 0x0000080010057812 */ /* 0x000fe400078efcff */
[----:B------:R-:W-:Y:S02]  /*0e10*/  SHF.R.U32.HI R4, RZ, 0x2, R4 ;  /* 0x00000002ff047819 */ /* 0x000fe40000011604 */
[----:B------:R-:W-:Y:S02]  /*0e20*/  SHF.R.U32.HI R5, RZ, 0x2, R5 ;  /* 0x00000002ff057819 */ /* 0x000fe40000011605 */
[----:B------:R-:W-:Y:S02]  /*0e30*/  LOP3.LUT R8, R8, 0xf0, RZ, 0xc0, !PT ;  /* 0x000000f008087812 */ /* 0x000fe400078ec0ff */
[----:B------:R-:W-:Y:S02]  /*0e40*/  LOP3.LUT R4, R4, 0x1f0, RZ, 0xc0, !PT ;  /* 0x000001f004047812 */ /* 0x000fe400078ec0ff */
[----:B------:R-:W-:Y:S01]  /*0e50*/  LOP3.LUT R6, R5, 0x2f0, RZ, 0xc0, !PT ;  /* 0x000002f005067812 */ /* 0x000fe200078ec0ff */
[----:B------:R-:W-:Y:S01]  /*0e60*/  VIADD R5, R8, UR4 ;  /* 0x0000000408057c36 */ /* 0x000fe20008000000 */
[----:B------:R-:W-:-:S03]  /*0e70*/  IADD3 R7, R4, UR4, RZ ;  /* 0x0000000404077c10 */ /* 0x000fc6000fffe0ff */
[----:B------:R-:W-:Y:S01]  /*0e80*/  VIADD R13, R6, UR4 ;  /* 0x00000004060d7c36 */ /* 0x000fe20008000000 */
[C---:B------:R-:W-:Y:S01]  /*0e90*/  LEA R5, R16.reuse, R5, 0x2 ;  /* 0x0000000510057211 */ /* 0x040fe200078e10ff */
[C---:B------:R-:W-:Y:S01]  /*0ea0*/  IMAD R8, R16.reuse, 0x4, R7 ;  /* 0x0000000410087824 */ /* 0x040fe200078e0207 */
[----:B------:R-:W-:Y:S02]  /*0eb0*/  BAR.SYNC.DEFER_BLOCKING 0x0 ;  /* 0x0000000000007b1d */ /* 0x000fe40000010000 */
[----:B------:R-:W-:Y:S02]  /*0ec0*/  LEA R13, R16, R13, 0x2 ;  /* 0x0000000d100d7211 */ /* 0x000fe400078e10ff */
[-C--:B------:R-:W-:Y:S02]  /*0ed0*/  LEA.HI R19, R19, R0.reuse, RZ, 0x6 ;  /* 0x0000000013137211 */ /* 0x080fe400078f30ff */
[----:B--2---:R-:W-:Y:S01]  /*0ee0*/  SHF.R.S32.HI R23, RZ, 0x1f, R0 ;  /* 0x0000001fff177819 */ /* 0x004fe20000011400 */
[----:B------:R-:W2:Y:S04]  /*0ef0*/  LDS.128 R4, [R5] ;  /* 0x0000000005047984 */ /* 0x000ea80000000c00 */
[----:B------:R-:W5:Y:S04]  /*0f00*/  LDS.128 R8, [R8+0x1000] ;  /* 0x0010000008087984 */ /* 0x000f680000000c00 */
[----:B------:R-:W2:Y:S01]  /*0f10*/  LDS.128 R12, [R13+0x2000] ;  /* 0x002000000d0c7984 */ /* 0x000ea20000000c00 */
[----:B---3--:R-:W-:Y:S01]  /*0f20*/  IMAD.SHL.U32 R18, R19, 0x80, RZ ;  /* 0x0000008013127824 */ /* 0x008fe200078e00ff */
[----:B------:R-:W-:-:S02]  /*0f30*/  LEA.HI R23, R23, R0, RZ, 0x6 ;  /* 0x0000000017177211 */ /* 0x000fc400078f30ff */
[----:B----4-:R-:W-:Y:S02]  /*0f40*/  LOP3.LUT R17, R2, 0x30, R3, 0xfe, !PT ;  /* 0x0000003002117812 */ /* 0x010fe400078efe03 */
[----:B------:R-:W-:Y:S02]  /*0f50*/  LOP3.LUT R22, R23, 0xffffffc0, RZ, 0xc0, !PT ;  /* 0xffffffc017167812 */ /* 0x000fe400078ec0ff */
[----:B------:R-:W-:Y:S02]  /*0f60*/  LOP3.LUT R25, R18, 0xffffe000, RZ, 0xc0, !PT ;  /* 0xffffe00012197812 */ /* 0x000fe400078ec0ff */
[----:B------:R-:W-:Y:S02]  /*0f70*/  LOP3.LUT R19, R2, 0x20, R3, 0xfe, !PT ;  /* 0x0000002002137812 */ /* 0x000fe400078efe03 */
[----:B------:R-:W-:Y:S02]  /*0f80*/  LOP3.LUT R18, R16, 0xc00, RZ, 0xfc, !PT ;  /* 0x00000c0010127812 */ /* 0x000fe400078efcff */
[----:B------:R-:W-:-:S02]  /*0f90*/  LOP3.LUT R23, R2, 0x10, R3, 0xfe, !PT ;  /* 0x0000001002177812 */ /* 0x000fc400078efe03 */
[----:B------:R-:W-:Y:S02]  /*0fa0*/  ISETP.GE.AND P0, PT, R0, 0x100, PT ;  /* 0x000001000000780c */ /* 0x000fe40003f06270 */
[----:B------:R-:W-:Y:S02]  /*0fb0*/  LOP3.LUT R3, R2, R3, RZ, 0xfc, !PT ;  /* 0x0000000302037212 */ /* 0x000fe400078efcff */
[----:B------:R-:W-:Y:S02]  /*0fc0*/  IADD3 R0, R25, R0, -R22 ;  /* 0x0000000019007210 */ /* 0x000fe40007ffe816 */
[----:B------:R-:W-:Y:S02]  /*0fd0*/  SHF.R.U32.HI R18, RZ, 0x2, R18 ;  /* 0x00000002ff127819 */ /* 0x000fe40000011612 */
[----:B------:R-:W-:Y:S02]  /*0fe0*/  ISETP.LT.AND P3, PT, R3, 0x80, !P0 ;  /* 0x000000800300780c */ /* 0x000fe40004761270 */
[----:B------:R-:W-:-:S02]  /*0ff0*/  ISETP.LT.AND P2, PT, R23, 0x80, !P0 ;  /* 0x000000801700780c */ /* 0x000fc40004741270 */
[----:B------:R-:W-:Y:S02]  /*1000*/  ISETP.LT.AND P1, PT, R19, 0x80, !P0 ;  /* 0x000000801300780c */ /* 0x000fe40004721270 */
[----:B------:R-:W-:Y:S02]  /*1010*/  LOP3.LUT R18, R18, 0x3f0, RZ, 0xc0, !PT ;  /* 0x000003f012127812 */ /* 0x000fe400078ec0ff */
[-C--:B------:R-:W-:Y:S02]  /*1020*/  LEA R3, R3, R0.reuse, 0x6 ;  /* 0x0000000003037211 */ /* 0x080fe400078e30ff */
[----:B------:R-:W-:Y:S01]  /*1030*/  ISETP.LT.AND P0, PT, R17, 0x80, !P0 ;  /* 0x000000801100780c */ /* 0x000fe20004701270 */
[----:B------:R-:W-:Y:S01]  /*1040*/  IMAD R23, R23, 0x40, R0 ;  /* 0x0000004017177824 */ /* 0x000fe200078e0200 */
[----:B------:R-:W-:Y:S01]  /*1050*/  LEA R25, R19, R0, 0x6 ;  /* 0x0000000013197211 */ /* 0x000fe200078e30ff */
[----:B------:R-:W-:Y:S02]  /*1060*/  VIADD R27, R18, UR4 ;  /* 0x00000004121b7c36 */ /* 0x000fe40008000000 */
[----:B-1----:R-:W-:-:S04]  /*1070*/  IMAD.WIDE R2, R3, 0x4, R20 ;  /* 0x0000000403027825 */ /* 0x002fc800078e0214 */
[--C-:B------:R-:W-:Y:S01]  /*1080*/  IMAD.WIDE R18, R23, 0x4, R20.reuse ;  /* 0x0000000417127825 */ /* 0x100fe200078e0214 */
[----:B--2---:R1:W-:Y:S03]  /*1090*/  @P3 STG.E.128 desc[UR6][R2.64], R4 ;  /* 0x0000000402003986 */ /* 0x0043e6000c101d06 */
[----:B------:R-:W-:Y:S01]  /*10a0*/  IMAD.WIDE R22, R25, 0x4, R20 ;  /* 0x0000000419167825 */ /* 0x000fe200078e0214 */
[----:B-----5:R1:W-:Y:S01]  /*10b0*/  @P2 STG.E.128 desc[UR6][R18.64], R8 ;  /* 0x0000000812002986 */ /* 0x0203e2000c101d06 */
[----:B------:R-:W-:-:S03]  /*10c0*/  LEA R27, R16, R27, 0x2 ;  /* 0x0000001b101b7211 */ /* 0x000fc600078e10ff */
[----:B0-----:R1:W-:Y:S01]  /*10d0*/  @P1 STG.E.128 desc[UR6][R22.64], R12 ;  /* 0x0000000c16001986 */ /* 0x0013e2000c101d06 */
[----:B------:R-:W-:Y:S05]  /*10e0*/  @!P0 EXIT ;  /* 0x000000000000894d */ /* 0x000fea0003800000 */
[----:B------:R-:W0:Y:S01]  /*10f0*/  LDS.128 R24, [R27+0x3000] ;  /* 0x003000001b187984 */ /* 0x000e220000000c00 */
[----:B------:R-:W-:-:S04]  /*1100*/  IMAD R17, R17, 0x40, R0 ;  /* 0x0000004011117824 */ /* 0x000fc800078e0200 */
[----:B------:R-:W-:-:S05]  /*1110*/  IMAD.WIDE R20, R17, 0x4, R20 ;  /* 0x0000000411147825 */ /* 0x000fca00078e0214 */
[----:B0-----:R-:W-:Y:S01]  /*1120*/  STG.E.128 desc[UR6][R20.64], R24 ;  /* 0x0000001814007986 */ /* 0x001fe2000c101d06 */
[----:B------:R-:W-:Y:S05]  /*1130*/  EXIT ;  /* 0x000000000000794d */ /* 0x000fea0003800000 */
.L_x_0:
[----:B------:R-:W-:-:S00]  /*1140*/  BRA `(.L_x_0) ;  /* 0xfffffffc00fc7947 */ /* 0x000fc0000383ffff */
[----:B------:R-:W-:-:S00]  /*1150*/  NOP ;  /* 0x0000000000007918 */ /* 0x000fc00000000000 */
        /* <DEDUP_REMOVED lines=10> */
.L_x_1:


//--------------------- .nv.global.init           --------------------------
	.section	.nv.global.init,"aw",@progbits
.nv.global.init:
	.type		_$_str,@object
	.size		_$_str,(_$_str_$_2 - _$_str)
_$_str:
        /*0000*/ 	.byte	0x5f, 0x5f, 0x43, 0x55, 0x44, 0x41, 0x5f, 0x46, 0x54, 0x5a, 0x00
	.type		_$_str_$_2,@object
	.size		_$_str_$_2,(.L_1 - _$_str_$_2)
_$_str_$_2:
        /*000b*/ 	.byte	0x5f, 0x5f, 0x43, 0x55, 0x44, 0x41, 0x5f, 0x50, 0x52, 0x45, 0x43, 0x5f, 0x53, 0x51, 0x52, 0x54
        /*001b*/ 	.byte	0x00
.L_1:


//--------------------- .nv.shared.triton_poi_fused__native_batch_norm_legit_no_training_leaky_relu_18 --------------------------
	.section	.nv.shared.triton_poi_fused__native_batch_norm_legit_no_training_leaky_relu_18,"aw",@nobits
	.sectionflags	@""
	.align	16
	.zero		1024


//--------------------- .nv.constant0.triton_poi_fused__native_batch_norm_legit_no_training_leaky_relu_18 --------------------------
	.section	.nv.constant0.triton_poi_fused__native_batch_norm_legit_no_training_leaky_relu_18,"a",@progbits
	.sectionflags	@""
	.align	4
.nv.constant0.triton_poi_fused__native_batch_norm_legit_no_training_leaky_relu_18:
	.zero		584
